//
// Generated by NVIDIA NVVM Compiler
//
// Compiler Build ID: CL-36424714
// Cuda compilation tools, release 13.0, V13.0.88
// Based on NVVM 20.0.0
//

.version 9.0
.target sm_100
.address_size 64

	// .globl	_Z12matMulKernelPfS_S_i

.visible .entry _Z12matMulKernelPfS_S_i(
	.param .u64 .ptr .align 1 _Z12matMulKernelPfS_S_i_param_0,
	.param .u64 .ptr .align 1 _Z12matMulKernelPfS_S_i_param_1,
	.param .u64 .ptr .align 1 _Z12matMulKernelPfS_S_i_param_2,
	.param .u32 _Z12matMulKernelPfS_S_i_param_3
)
{
	.reg .pred 	%p<10>;
	.reg .b32 	%r<81>;
	.reg .b32 	%f<56>;
	.reg .b64 	%rd<48>;

	ld.param.u64 	%rd6, [_Z12matMulKernelPfS_S_i_param_0];
	ld.param.u64 	%rd7, [_Z12matMulKernelPfS_S_i_param_1];
	ld.param.u64 	%rd5, [_Z12matMulKernelPfS_S_i_param_2];
	ld.param.u32 	%r44, [_Z12matMulKernelPfS_S_i_param_3];
	cvta.to.global.u64 	%rd1, %rd7;
	cvta.to.global.u64 	%rd2, %rd6;
	mov.u32 	%r45, %tid.x;
	mov.u32 	%r46, %ntid.x;
	mov.u32 	%r47, %ctaid.x;
	mad.lo.s32 	%r1, %r46, %r47, %r45;
	mov.u32 	%r2, %tid.y;
	mov.u32 	%r48, %ntid.y;
	mov.u32 	%r49, %ctaid.y;
	mul.lo.s32 	%r3, %r48, %r49;
	add.s32 	%r50, %r3, %r2;
	max.s32 	%r51, %r1, %r50;
	setp.ge.s32 	%p1, %r51, %r44;
	@%p1 bra 	$L__BB0_12;
	cvta.to.global.u64 	%rd8, %rd5;
	mul.lo.s32 	%r5, %r44, %r1;
	add.s32 	%r53, %r5, %r50;
	mul.wide.s32 	%rd9, %r53, 4;
	add.s64 	%rd3, %rd8, %rd9;
	mov.b32 	%r79, 0;
	st.global.u32 	[%rd3], %r79;
	and.b32  	%r6, %r44, 7;
	setp.lt.u32 	%p2, %r44, 8;
	mov.f32 	%f53, 0f00000000;
	@%p2 bra 	$L__BB0_4;
	and.b32  	%r79, %r44, 2147483640;
	neg.s32 	%r77, %r79;
	add.s32 	%r54, %r2, %r44;
	add.s32 	%r76, %r54, %r3;
	shl.b32 	%r10, %r44, 3;
	shl.b32 	%r55, %r44, 1;
	add.s32 	%r75, %r50, %r55;
	mad.lo.s32 	%r74, %r44, 3, %r50;
	shl.b32 	%r56, %r44, 2;
	add.s32 	%r73, %r50, %r56;
	mad.lo.s32 	%r72, %r44, 5, %r50;
	mad.lo.s32 	%r71, %r44, 6, %r50;
	mad.lo.s32 	%r70, %r44, 7, %r50;
	add.s64 	%rd4, %rd2, 16;
	mov.f32 	%f53, 0f00000000;
	mov.u32 	%r68, %r5;
	mov.u32 	%r69, %r50;
$L__BB0_3:
	.pragma "nounroll";
	mul.wide.s32 	%rd10, %r68, 4;
	add.s64 	%rd11, %rd4, %rd10;
	ld.global.f32 	%f10, [%rd11+-16];
	mul.wide.u32 	%rd12, %r69, 4;
	add.s64 	%rd13, %rd1, %rd12;
	ld.global.f32 	%f11, [%rd13];
	fma.rn.f32 	%f12, %f10, %f11, %f53;
	st.global.f32 	[%rd3], %f12;
	ld.global.f32 	%f13, [%rd11+-12];
	mul.wide.u32 	%rd14, %r76, 4;
	add.s64 	%rd15, %rd1, %rd14;
	ld.global.f32 	%f14, [%rd15];
	fma.rn.f32 	%f15, %f13, %f14, %f12;
	st.global.f32 	[%rd3], %f15;
	ld.global.f32 	%f16, [%rd11+-8];
	mul.wide.u32 	%rd16, %r75, 4;
	add.s64 	%rd17, %rd1, %rd16;
	ld.global.f32 	%f17, [%rd17];
	fma.rn.f32 	%f18, %f16, %f17, %f15;
	st.global.f32 	[%rd3], %f18;
	ld.global.f32 	%f19, [%rd11+-4];
	mul.wide.u32 	%rd18, %r74, 4;
	add.s64 	%rd19, %rd1, %rd18;
	ld.global.f32 	%f20, [%rd19];
	fma.rn.f32 	%f21, %f19, %f20, %f18;
	st.global.f32 	[%rd3], %f21;
	ld.global.f32 	%f22, [%rd11];
	mul.wide.u32 	%rd20, %r73, 4;
	add.s64 	%rd21, %rd1, %rd20;
	ld.global.f32 	%f23, [%rd21];
	fma.rn.f32 	%f24, %f22, %f23, %f21;
	st.global.f32 	[%rd3], %f24;
	ld.global.f32 	%f25, [%rd11+4];
	mul.wide.u32 	%rd22, %r72, 4;
	add.s64 	%rd23, %rd1, %rd22;
	ld.global.f32 	%f26, [%rd23];
	fma.rn.f32 	%f27, %f25, %f26, %f24;
	st.global.f32 	[%rd3], %f27;
	ld.global.f32 	%f28, [%rd11+8];
	mul.wide.u32 	%rd24, %r71, 4;
	add.s64 	%rd25, %rd1, %rd24;
	ld.global.f32 	%f29, [%rd25];
	fma.rn.f32 	%f30, %f28, %f29, %f27;
	st.global.f32 	[%rd3], %f30;
	ld.global.f32 	%f31, [%rd11+12];
	mul.wide.u32 	%rd26, %r70, 4;
	add.s64 	%rd27, %rd1, %rd26;
	ld.global.f32 	%f32, [%rd27];
	fma.rn.f32 	%f53, %f31, %f32, %f30;
	st.global.f32 	[%rd3], %f53;
	add.s32 	%r77, %r77, 8;
	add.s32 	%r76, %r76, %r10;
	add.s32 	%r75, %r75, %r10;
	add.s32 	%r74, %r74, %r10;
	add.s32 	%r73, %r73, %r10;
	add.s32 	%r72, %r72, %r10;
	add.s32 	%r71, %r71, %r10;
	add.s32 	%r70, %r70, %r10;
	add.s32 	%r69, %r69, %r10;
	add.s32 	%r68, %r68, 8;
	setp.ne.s32 	%p3, %r77, 0;
	@%p3 bra 	$L__BB0_3;
$L__BB0_4:
	setp.eq.s32 	%p4, %r6, 0;
	@%p4 bra 	$L__BB0_12;
	and.b32  	%r38, %r44, 3;
	setp.lt.u32 	%p5, %r6, 4;
	@%p5 bra 	$L__BB0_7;
	add.s32 	%r57, %r79, %r5;
	mul.wide.s32 	%rd28, %r57, 4;
	add.s64 	%rd29, %rd2, %rd28;
	ld.global.f32 	%f33, [%rd29];
	mad.lo.s32 	%r58, %r79, %r44, %r50;
	mul.wide.u32 	%rd30, %r58, 4;
	add.s64 	%rd31, %rd1, %rd30;
	ld.global.f32 	%f34, [%rd31];
	fma.rn.f32 	%f35, %f33, %f34, %f53;
	st.global.f32 	[%rd3], %f35;
	ld.global.f32 	%f36, [%rd29+4];
	add.s32 	%r59, %r58, %r44;
	mul.wide.u32 	%rd32, %r59, 4;
	add.s64 	%rd33, %rd1, %rd32;
	ld.global.f32 	%f37, [%rd33];
	fma.rn.f32 	%f38, %f36, %f37, %f35;
	st.global.f32 	[%rd3], %f38;
	ld.global.f32 	%f39, [%rd29+8];
	add.s32 	%r60, %r59, %r44;
	mul.wide.u32 	%rd34, %r60, 4;
	add.s64 	%rd35, %rd1, %rd34;
	ld.global.f32 	%f40, [%rd35];
	fma.rn.f32 	%f41, %f39, %f40, %f38;
	st.global.f32 	[%rd3], %f41;
	ld.global.f32 	%f42, [%rd29+12];
	add.s32 	%r61, %r60, %r44;
	mul.wide.u32 	%rd36, %r61, 4;
	add.s64 	%rd37, %rd1, %rd36;
	ld.global.f32 	%f43, [%rd37];
	fma.rn.f32 	%f53, %f42, %f43, %f41;
	st.global.f32 	[%rd3], %f53;
	add.s32 	%r79, %r79, 4;
$L__BB0_7:
	setp.eq.s32 	%p6, %r38, 0;
	@%p6 bra 	$L__BB0_12;
	setp.eq.s32 	%p7, %r38, 1;
	@%p7 bra 	$L__BB0_10;
	add.s32 	%r62, %r79, %r5;
	mul.wide.s32 	%rd38, %r62, 4;
	add.s64 	%rd39, %rd2, %rd38;
	ld.global.f32 	%f44, [%rd39];
	mad.lo.s32 	%r63, %r79, %r44, %r50;
	mul.wide.u32 	%rd40, %r63, 4;
	add.s64 	%rd41, %rd1, %rd40;
	ld.global.f32 	%f45, [%rd41];
	fma.rn.f32 	%f46, %f44, %f45, %f53;
	st.global.f32 	[%rd3], %f46;
	ld.global.f32 	%f47, [%rd39+4];
	add.s32 	%r64, %r63, %r44;
	mul.wide.u32 	%rd42, %r64, 4;
	add.s64 	%rd43, %rd1, %rd42;
	ld.global.f32 	%f48, [%rd43];
	fma.rn.f32 	%f53, %f47, %f48, %f46;
	st.global.f32 	[%rd3], %f53;
	add.s32 	%r79, %r79, 2;
$L__BB0_10:
	and.b32  	%r65, %r44, 1;
	setp.eq.b32 	%p8, %r65, 1;
	not.pred 	%p9, %p8;
	@%p9 bra 	$L__BB0_12;
	add.s32 	%r66, %r79, %r5;
	mul.wide.s32 	%rd44, %r66, 4;
	add.s64 	%rd45, %rd2, %rd44;
	ld.global.f32 	%f49, [%rd45];
	mad.lo.s32 	%r67, %r79, %r44, %r50;
	mul.wide.u32 	%rd46, %r67, 4;
	add.s64 	%rd47, %rd1, %rd46;
	ld.global.f32 	%f50, [%rd47];
	fma.rn.f32 	%f51, %f49, %f50, %f53;
	st.global.f32 	[%rd3], %f51;
$L__BB0_12:
	ret;

}


// ===== COMPILED SASS (sm_100) =====

	.target	sm_100

	.elftype	@"ET_EXEC"


//--------------------- .note.nv.tkinfo           --------------------------
	.section	.note.nv.tkinfo,"",@"SHT_NOTE"
	.sectionflags	@"SHF_NOTE_NV_TKINFO"
	.tkinfo
        /*0018*/ 	.word	0x00000002
        /*0030*/ 	.string	""
        /*0030*/ 	.string	"ptxas"
        /*0030*/ 	.string	"Cuda compilation tools, release 13.0, V13.0.88"
        /*0030*/ 	.string	"Build cuda_13.0.r13.0/compiler.36424714_0"
        /*0030*/ 	.string	"-arch sm_100 -m 64 "



//--------------------- .note.nv.cuinfo           --------------------------
	.section	.note.nv.cuinfo,"",@"SHT_NOTE"
	.sectionflags	@"SHF_NOTE_NV_CUINFO"
        /*0018*/ 	.short	0x0002
        /*001a*/ 	.short	0x0064
        /*001c*/ 	.short	0x0082
	.zero		2


//--------------------- .nv.info                  --------------------------
	.section	.nv.info,"",@"SHT_CUDA_INFO"
	.align	4


	//----- nvinfo : EIATTR_REGCOUNT
	.align		4
        /*0000*/ 	.byte	0x04, 0x2f
        /*0002*/ 	.short	(.L_1 - .L_0)
	.align		4
.L_0:
        /*0004*/ 	.word	index@(_Z12matMulKernelPfS_S_i)
        /*0008*/ 	.word	0x00000020


	//----- nvinfo : EIATTR_FRAME_SIZE
	.align		4
.L_1:
        /*000c*/ 	.byte	0x04, 0x11
        /*000e*/ 	.short	(.L_3 - .L_2)
	.align		4
.L_2:
        /*0010*/ 	.word	index@(_Z12matMulKernelPfS_S_i)
        /*0014*/ 	.word	0x00000000


	//----- nvinfo : EIATTR_MIN_STACK_SIZE
	.align		4
.L_3:
        /*0018*/ 	.byte	0x04, 0x12
        /*001a*/ 	.short	(.L_5 - .L_4)
	.align		4
.L_4:
        /*001c*/ 	.word	index@(_Z12matMulKernelPfS_S_i)
        /*0020*/ 	.word	0x00000000
.L_5:


//--------------------- .nv.compat                --------------------------
	.section	.nv.compat,"",@"SHT_CUDA_COMPAT_INFO"
	.align	4
        /*0000*/ 	.byte	0x02, 0x09, 0x00, 0x00, 0x02, 0x02, 0x01, 0x00, 0x02, 0x05, 0x05, 0x00, 0x03, 0x07, 0x01, 0x01
        /*0010*/ 	.byte	0x02, 0x03, 0x00, 0x00, 0x02, 0x06, 0x01, 0x00, 0x04, 0x0b, 0x08, 0x00, 0x09, 0x00, 0x00, 0x00
        /*0020*/ 	.byte	0x00, 0x00, 0x00, 0x00


//--------------------- .nv.info._Z12matMulKernelPfS_S_i --------------------------
	.section	.nv.info._Z12matMulKernelPfS_S_i,"",@"SHT_CUDA_INFO"
	.sectionflags	@""
	.align	4


	//----- nvinfo : EIATTR_CUDA_API_VERSION
	.align		4
        /*0000*/ 	.byte	0x04, 0x37
        /*0002*/ 	.short	(.L_7 - .L_6)
.L_6:
        /*0004*/ 	.word	0x00000082


	//----- nvinfo : EIATTR_KPARAM_INFO
	.align		4
.L_7:
        /*0008*/ 	.byte	0x04, 0x17
        /*000a*/ 	.short	(.L_9 - .L_8)
.L_8:
        /*000c*/ 	.word	0x00000000
        /*0010*/ 	.short	0x0003
        /*0012*/ 	.short	0x0018
        /*0014*/ 	.byte	0x00, 0xf0, 0x11, 0x00


	//----- nvinfo : EIATTR_KPARAM_INFO
	.align		4
.L_9:
        /*0018*/ 	.byte	0x04, 0x17
        /*001a*/ 	.short	(.L_11 - .L_10)
.L_10:
        /*001c*/ 	.word	0x00000000
        /*0020*/ 	.short	0x0002
        /*0022*/ 	.short	0x0010
        /*0024*/ 	.byte	0x00, 0xf5, 0x21, 0x00


	//----- nvinfo : EIATTR_KPARAM_INFO
	.align		4
.L_11:
        /*0028*/ 	.byte	0x04, 0x17
        /*002a*/ 	.short	(.L_13 - .L_12)
.L_12:
        /*002c*/ 	.word	0x00000000
        /*0030*/ 	.short	0x0001
        /*0032*/ 	.short	0x0008
        /*0034*/ 	.byte	0x00, 0xf5, 0x21, 0x00


	//----- nvinfo : EIATTR_KPARAM_INFO
	.align		4
.L_13:
        /*0038*/ 	.byte	0x04, 0x17
        /*003a*/ 	.short	(.L_15 - .L_14)
.L_14:
        /*003c*/ 	.word	0x00000000
        /*0040*/ 	.short	0x0000
        /*0042*/ 	.short	0x0000
        /*0044*/ 	.byte	0x00, 0xf5, 0x21, 0x00


	//----- nvinfo : EIATTR_SPARSE_MMA_MASK
	.align		4
.L_15:
        /*0048*/ 	.byte	0x03, 0x50
        /*004a*/ 	.short	0x0000


	//----- nvinfo : EIATTR_MAXREG_COUNT
	.align		4
        /*004c*/ 	.byte	0x03, 0x1b
        /*004e*/ 	.short	0x00ff


	//----- nvinfo : EIATTR_MERCURY_ISA_VERSION
	.align		4
        /*0050*/ 	.byte	0x03, 0x5f
        /*0052*/ 	.short	0x0101


	//----- nvinfo : EIATTR_VRC_CTA_INIT_COUNT
	.align		4
        /*0054*/ 	.byte	0x02, 0x4a
	.zero		1
	.zero		1


	//----- nvinfo : EIATTR_EXIT_INSTR_OFFSETS
	.align		4
        /*0058*/ 	.byte	0x04, 0x1c
        /*005a*/ 	.short	(.L_17 - .L_16)


	//   ....[0]....
.L_16:
        /*005c*/ 	.word	0x000000d0


	//   ....[1]....
        /*0060*/ 	.word	0x00000610


	//   ....[2]....
        /*0064*/ 	.word	0x00000830


	//   ....[3]....
        /*0068*/ 	.word	0x00000990


	//   ....[4]....
        /*006c*/ 	.word	0x00000a40


	//----- nvinfo : EIATTR_CBANK_PARAM_SIZE
	.align		4
.L_17:
        /*0070*/ 	.byte	0x03, 0x19
        /*0072*/ 	.short	0x001c


	//----- nvinfo : EIATTR_PARAM_CBANK
	.align		4
        /*0074*/ 	.byte	0x04, 0x0a
        /*0076*/ 	.short	(.L_19 - .L_18)
	.align		4
.L_18:
        /*0078*/ 	.word	index@(.nv.constant0._Z12matMulKernelPfS_S_i)
        /*007c*/ 	.short	0x0380
        /*007e*/ 	.short	0x001c


	//----- nvinfo : EIATTR_SW_WAR
	.align		4
.L_19:
        /*0080*/ 	.byte	0x04, 0x36
        /*0082*/ 	.short	(.L_21 - .L_20)
.L_20:
        /*0084*/ 	.word	0x00000008
.L_21:


//--------------------- .nv.callgraph             --------------------------
	.section	.nv.callgraph,"",@"SHT_CUDA_CALLGRAPH"
	.align	4
	.sectionentsize	8
	.align		4
        /*0000*/ 	.word	0x00000000
	.align		4
        /*0004*/ 	.word	0xffffffff
	.align		4
        /*0008*/ 	.word	0x00000000
	.align		4
        /*000c*/ 	.word	0xfffffffe
	.align		4
        /*0010*/ 	.word	0x00000000
	.align		4
        /*0014*/ 	.word	0xfffffffd
	.align		4
        /*0018*/ 	.word	0x00000000
	.align		4
        /*001c*/ 	.word	0xfffffffc


//--------------------- .text._Z12matMulKernelPfS_S_i --------------------------
	.section	.text._Z12matMulKernelPfS_S_i,"ax",@progbits
	.align	128
        .global         _Z12matMulKernelPfS_S_i
        .type           _Z12matMulKernelPfS_S_i,@function
        .size           _Z12matMulKernelPfS_S_i,(.L_x_5 - _Z12matMulKernelPfS_S_i)
        .other          _Z12matMulKernelPfS_S_i,@"STO_CUDA_ENTRY STV_DEFAULT"
_Z12matMulKernelPfS_S_i:
.text._Z12matMulKernelPfS_S_i:
[----:B------:R-:W-:Y:S01]  /*0000*/  LDC R1, c[0x0][0x37c] ;  /* 0x0000df00ff017b82 */ /* 0x000fe20000000800 */
[----:B------:R-:W0:Y:S07]  /*0010*/  S2R R2, SR_TID.X ;  /* 0x0000000000027919 */ /* 0x000e2e0000002100 */
[----:B------:R-:W1:Y:S01]  /*0020*/  S2UR UR5, SR_CTAID.Y ;  /* 0x00000000000579c3 */ /* 0x000e620000002600 */
[----:B------:R-:W0:Y:S01]  /*0030*/  LDCU UR6, c[0x0][0x360] ;  /* 0x00006c00ff0677ac */ /* 0x000e220008000800 */
[----:B------:R-:W0:Y:S01]  /*0040*/  S2R R3, SR_CTAID.X ;  /* 0x0000000000037919 */ /* 0x000e220000002500 */
[----:B------:R-:W1:Y:S01]  /*0050*/  LDCU UR4, c[0x0][0x364] ;  /* 0x00006c80ff0477ac */ /* 0x000e620008000800 */
[----:B------:R-:W2:Y:S04]  /*0060*/  S2R R7, SR_TID.Y ;  /* 0x0000000000077919 */ /* 0x000ea80000002200 */
[----:B------:R-:W3:Y:S01]  /*0070*/  LDC R0, c[0x0][0x398] ;  /* 0x0000e600ff007b82 */ /* 0x000ee20000000800 */
[----:B-1----:R-:W-:Y:S01]  /*0080*/  UIMAD UR4, UR4, UR5, URZ ;  /* 0x00000005040472a4 */ /* 0x002fe2000f8e02ff */
[----:B0-----:R-:W-:-:S05]  /*0090*/  IMAD R2, R3, UR6, R2 ;  /* 0x0000000603027c24 */ /* 0x001fca000f8e0202 */
[----:B--2---:R-:W-:-:S04]  /*00a0*/  IADD3 R3, PT, PT, R7, UR4, RZ ;  /* 0x0000000407037c10 */ /* 0x004fc8000fffe0ff */
[----:B------:R-:W-:-:S04]  /*00b0*/  VIMNMX R5, PT, PT, R2, R3, !PT ;  /* 0x0000000302057248 */ /* 0x000fc80007fe0100 */
[----:B---3--:R-:W-:-:S13]  /*00c0*/  ISETP.GE.AND P0, PT, R5, R0, PT ;  /* 0x000000000500720c */ /* 0x008fda0003f06270 */
[----:B------:R-:W-:Y:S05]  /*00d0*/  @P0 EXIT ;  /* 0x000000000000094d */ /* 0x000fea0003800000 */
[----:B------:R-:W0:Y:S01]  /*00e0*/  LDC.64 R14, c[0x0][0x390] ;  /* 0x0000e400ff0e7b82 */ /* 0x000e220000000a00 */
[----:B------:R-:W1:Y:S01]  /*00f0*/  LDCU.64 UR8, c[0x0][0x358] ;  /* 0x00006b00ff0877ac */ /* 0x000e620008000a00 */
[----:B------:R-:W-:Y:S01]  /*0100*/  IMAD R2, R2, R0, RZ ;  /* 0x0000000002027224 */ /* 0x000fe200078e02ff */
[C---:B------:R-:W-:Y:S02]  /*0110*/  ISETP.GE.U32.AND P1, PT, R0.reuse, 0x8, PT ;  /* 0x000000080000780c */ /* 0x040fe40003f26070 */
[----:B------:R-:W-:Y:S02]  /*0120*/  LOP3.LUT R4, R0, 0x7, RZ, 0xc0, !PT ;  /* 0x0000000700047812 */ /* 0x000fe400078ec0ff */
[----:B------:R-:W-:Y:S02]  /*0130*/  IADD3 R5, PT, PT, R3, R2, RZ ;  /* 0x0000000203057210 */ /* 0x000fe40007ffe0ff */
[----:B------:R-:W-:Y:S02]  /*0140*/  ISETP.NE.AND P0, PT, R4, RZ, PT ;  /* 0x000000ff0400720c */ /* 0x000fe40003f05270 */
[----:B------:R-:W-:Y:S01]  /*0150*/  MOV R12, RZ ;  /* 0x000000ff000c7202 */ /* 0x000fe20000000f00 */
[----:B0-----:R-:W-:-:S04]  /*0160*/  IMAD.WIDE R14, R5, 0x4, R14 ;  /* 0x00000004050e7825 */ /* 0x001fc800078e020e */
[----:B------:R-:W-:Y:S01]  /*0170*/  HFMA2 R5, -RZ, RZ, 0, 0 ;  /* 0x00000000ff057431 */ /* 0x000fe200000001ff */
[----:B-1----:R0:W-:Y:S01]  /*0180*/  STG.E desc[UR8][R14.64], RZ ;  /* 0x000000ff0e007986 */ /* 0x0021e2000c101908 */
[----:B------:R-:W-:Y:S05]  /*0190*/  @!P1 BRA `(.L_x_0) ;  /* 0x00000004001c9947 */ /* 0x000fea0003800000 */
[----:B------:R-:W1:Y:S01]  /*01a0*/  LDCU.64 UR6, c[0x0][0x380] ;  /* 0x00007000ff0677ac */ /* 0x000e620008000a00 */
[C---:B------:R-:W-:Y:S01]  /*01b0*/  LOP3.LUT R5, R0.reuse, 0x7ffffff8, RZ, 0xc0, !PT ;  /* 0x7ffffff800057812 */ /* 0x040fe200078ec0ff */
[C---:B------:R-:W-:Y:S01]  /*01c0*/  IMAD R9, R0.reuse, 0x3, R3 ;  /* 0x0000000300097824 */ /* 0x040fe200078e0203 */
[C---:B------:R-:W-:Y:S01]  /*01d0*/  IADD3 R8, PT, PT, R0.reuse, UR4, R7 ;  /* 0x0000000400087c10 */ /* 0x040fe2000fffe007 */
[C-C-:B------:R-:W-:Y:S01]  /*01e0*/  IMAD R13, R0.reuse, 0x5, R3.reuse ;  /* 0x00000005000d7824 */ /* 0x140fe200078e0203 */
[CC--:B------:R-:W-:Y:S01]  /*01f0*/  LEA R7, R0.reuse, R3.reuse, 0x1 ;  /* 0x0000000300077211 */ /* 0x0c0fe200078e08ff */
[C-C-:B------:R-:W-:Y:S01]  /*0200*/  IMAD R25, R0.reuse, 0x6, R3.reuse ;  /* 0x0000000600197824 */ /* 0x140fe200078e0203 */
[C---:B------:R-:W-:Y:S01]  /*0210*/  LEA R11, R0.reuse, R3, 0x2 ;  /* 0x00000003000b7211 */ /* 0x040fe200078e10ff */
[----:B------:R-:W-:Y:S01]  /*0220*/  IMAD R27, R0, 0x7, R3 ;  /* 0x00000007001b7824 */ /* 0x000fe200078e0203 */
[----:B------:R-:W-:Y:S02]  /*0230*/  MOV R12, RZ ;  /* 0x000000ff000c7202 */ /* 0x000fe40000000f00 */
[----:B------:R-:W-:-:S02]  /*0240*/  MOV R10, R2 ;  /* 0x00000002000a7202 */ /* 0x000fc40000000f00 */
[----:B------:R-:W-:Y:S02]  /*0250*/  MOV R29, R3 ;  /* 0x00000003001d7202 */ /* 0x000fe40000000f00 */
[----:B------:R-:W-:Y:S01]  /*0260*/  IADD3 R6, PT, PT, -R5, RZ, RZ ;  /* 0x000000ff05067210 */ /* 0x000fe20007ffe1ff */
[----:B-1----:R-:W-:-:S04]  /*0270*/  UIADD3 UR5, UP0, UPT, UR6, 0x10, URZ ;  /* 0x0000001006057890 */ /* 0x002fc8000ff1e0ff */
[----:B------:R-:W-:-:S12]  /*0280*/  UIADD3.X UR6, UPT, UPT, URZ, UR7, URZ, UP0, !UPT ;  /* 0x00000007ff067290 */ /* 0x000fd800087fe4ff */
.L_x_1:
[----:B------:R-:W1:Y:S01]  /*0290*/  LDC.64 R16, c[0x0][0x388] ;  /* 0x0000e200ff107b82 */ /* 0x000e620000000a00 */
[----:B------:R-:W-:Y:S02]  /*02a0*/  MOV R20, UR5 ;  /* 0x0000000500147c02 */ /* 0x000fe40008000f00 */
[----:B------:R-:W-:-:S03]  /*02b0*/  MOV R21, UR6 ;  /* 0x0000000600157c02 */ /* 0x000fc60008000f00 */
[----:B------:R-:W-:-:S05]  /*02c0*/  IMAD.WIDE R20, R10, 0x4, R20 ;  /* 0x000000040a147825 */ /* 0x000fca00078e0214 */
[----:B--2---:R-:W2:Y:S01]  /*02d0*/  LDG.E R23, desc[UR8][R20.64+-0x10] ;  /* 0xfffff00814177981 */ /* 0x004ea2000c1e1900 */
[----:B-1----:R-:W-:-:S06]  /*02e0*/  IMAD.WIDE.U32 R18, R29, 0x4, R16 ;  /* 0x000000041d127825 */ /* 0x002fcc00078e0010 */
[----:B------:R-:W2:Y:S02]  /*02f0*/  LDG.E R18, desc[UR8][R18.64] ;  /* 0x0000000812127981 */ /* 0x000ea4000c1e1900 */
[----:B--2---:R-:W-:Y:S01]  /*0300*/  FFMA R12, R23, R18, R12 ;  /* 0x00000012170c7223 */ /* 0x004fe2000000000c */
[----:B------:R-:W-:-:S04]  /*0310*/  IMAD.WIDE.U32 R18, R8, 0x4, R16 ;  /* 0x0000000408127825 */ /* 0x000fc800078e0010 */
[----:B------:R1:W-:Y:S04]  /*0320*/  STG.E desc[UR8][R14.64], R12 ;  /* 0x0000000c0e007986 */ /* 0x0003e8000c101908 */
[----:B------:R-:W2:Y:S04]  /*0330*/  LDG.E R22, desc[UR8][R18.64] ;  /* 0x0000000812167981 */ /* 0x000ea8000c1e1900 */
[----:B------:R-:W2:Y:S02]  /*0340*/  LDG.E R23, desc[UR8][R20.64+-0xc] ;  /* 0xfffff40814177981 */ /* 0x000ea4000c1e1900 */
[----:B--2---:R-:W-:Y:S01]  /*0350*/  FFMA R24, R23, R22, R12 ;  /* 0x0000001617187223 */ /* 0x004fe2000000000c */
[----:B------:R-:W-:-:S04]  /*0360*/  IMAD.WIDE.U32 R22, R7, 0x4, R16 ;  /* 0x0000000407167825 */ /* 0x000fc800078e0010 */
[----:B------:R2:W-:Y:S04]  /*0370*/  STG.E desc[UR8][R14.64], R24 ;  /* 0x000000180e007986 */ /* 0x0005e8000c101908 */
[----:B------:R-:W3:Y:S04]  /*0380*/  LDG.E R23, desc[UR8][R22.64] ;  /* 0x0000000816177981 */ /* 0x000ee8000c1e1900 */
[----:B------:R-:W3:Y:S02]  /*0390*/  LDG.E R26, desc[UR8][R20.64+-0x8] ;  /* 0xfffff808141a7981 */ /* 0x000ee4000c1e1900 */
[----:B---3--:R-:W-:Y:S01]  /*03a0*/  FFMA R26, R26, R23, R24 ;  /* 0x000000171a1a7223 */ /* 0x008fe20000000018 */
[----:B------:R-:W-:-:S04]  /*03b0*/  IMAD.WIDE.U32 R22, R9, 0x4, R16 ;  /* 0x0000000409167825 */ /* 0x000fc800078e0010 */
[----:B------:R3:W-:Y:S04]  /*03c0*/  STG.E desc[UR8][R14.64], R26 ;  /* 0x0000001a0e007986 */ /* 0x0007e8000c101908 */
[----:B-1----:R-:W4:Y:S04]  /*03d0*/  LDG.E R12, desc[UR8][R22.64] ;  /* 0x00000008160c7981 */ /* 0x002f28000c1e1900 */
[----:B------:R-:W4:Y:S02]  /*03e0*/  LDG.E R19, desc[UR8][R20.64+-0x4] ;  /* 0xfffffc0814137981 */ /* 0x000f24000c1e1900 */
[----:B----4-:R-:W-:Y:S01]  /*03f0*/  FFMA R12, R19, R12, R26 ;  /* 0x0000000c130c7223 */ /* 0x010fe2000000001a */
[----:B------:R-:W-:-:S04]  /*0400*/  IMAD.WIDE.U32 R18, R11, 0x4, R16 ;  /* 0x000000040b127825 */ /* 0x000fc800078e0010 */
[----:B------:R1:W-:Y:S04]  /*0410*/  STG.E desc[UR8][R14.64], R12 ;  /* 0x0000000c0e007986 */ /* 0x0003e8000c101908 */
[----:B------:R-:W4:Y:S04]  /*0420*/  LDG.E R19, desc[UR8][R18.64] ;  /* 0x0000000812137981 */ /* 0x000f28000c1e1900 */
[----:B--2---:R-:W4:Y:S02]  /*0430*/  LDG.E R24, desc[UR8][R20.64] ;  /* 0x0000000814187981 */ /* 0x004f24000c1e1900 */
[----:B----4-:R-:W-:Y:S01]  /*0440*/  FFMA R24, R24, R19, R12 ;  /* 0x0000001318187223 */ /* 0x010fe2000000000c */
[----:B------:R-:W-:-:S04]  /*0450*/  IMAD.WIDE.U32 R18, R13, 0x4, R16 ;  /* 0x000000040d127825 */ /* 0x000fc800078e0010 */
[----:B------:R2:W-:Y:S04]  /*0460*/  STG.E desc[UR8][R14.64], R24 ;  /* 0x000000180e007986 */ /* 0x0005e8000c101908 */
[----:B---3--:R-:W3:Y:S04]  /*0470*/  LDG.E R26, desc[UR8][R18.64] ;  /* 0x00000008121a7981 */ /* 0x008ee8000c1e1900 */
[----:B------:R-:W3:Y:S02]  /*0480*/  LDG.E R23, desc[UR8][R20.64+0x4] ;  /* 0x0000040814177981 */ /* 0x000ee4000c1e1900 */
[----:B---3--:R-:W-:Y:S01]  /*0490*/  FFMA R26, R23, R26, R24 ;  /* 0x0000001a171a7223 */ /* 0x008fe20000000018 */
[----:B------:R-:W-:-:S04]  /*04a0*/  IMAD.WIDE.U32 R22, R25, 0x4, R16 ;  /* 0x0000000419167825 */ /* 0x000fc800078e0010 */
[----:B------:R2:W-:Y:S04]  /*04b0*/  STG.E desc[UR8][R14.64], R26 ;  /* 0x0000001a0e007986 */ /* 0x0005e8000c101908 */
[----:B------:R-:W3:Y:S04]  /*04c0*/  LDG.E R23, desc[UR8][R22.64] ;  /* 0x0000000816177981 */ /* 0x000ee8000c1e1900 */
[----:B-1----:R-:W3:Y:S01]  /*04d0*/  LDG.E R12, desc[UR8][R20.64+0x8] ;  /* 0x00000808140c7981 */ /* 0x002ee2000c1e1900 */
[----:B------:R-:W-:Y:S01]  /*04e0*/  IMAD.WIDE.U32 R16, R27, 0x4, R16 ;  /* 0x000000041b107825 */ /* 0x000fe200078e0010 */
[----:B------:R-:W-:-:S03]  /*04f0*/  IADD3 R6, PT, PT, R6, 0x8, RZ ;  /* 0x0000000806067810 */ /* 0x000fc60007ffe0ff */
[----:B---3--:R-:W-:-:S05]  /*0500*/  FFMA R28, R12, R23, R26 ;  /* 0x000000170c1c7223 */ /* 0x008fca000000001a */
[----:B------:R2:W-:Y:S04]  /*0510*/  STG.E desc[UR8][R14.64], R28 ;  /* 0x0000001c0e007986 */ /* 0x0005e8000c101908 */
[----:B------:R-:W3:Y:S04]  /*0520*/  LDG.E R12, desc[UR8][R20.64+0xc] ;  /* 0x00000c08140c7981 */ /* 0x000ee8000c1e1900 */
[----:B------:R-:W3:Y:S01]  /*0530*/  LDG.E R17, desc[UR8][R16.64] ;  /* 0x0000000810117981 */ /* 0x000ee2000c1e1900 */
[----:B------:R-:W-:Y:S02]  /*0540*/  ISETP.NE.AND P1, PT, R6, RZ, PT ;  /* 0x000000ff0600720c */ /* 0x000fe40003f25270 */
[----:B------:R-:W-:-:S02]  /*0550*/  LEA R8, R0, R8, 0x3 ;  /* 0x0000000800087211 */ /* 0x000fc400078e18ff */
[C---:B------:R-:W-:Y:S02]  /*0560*/  LEA R7, R0.reuse, R7, 0x3 ;  /* 0x0000000700077211 */ /* 0x040fe400078e18ff */
[C---:B------:R-:W-:Y:S02]  /*0570*/  LEA R9, R0.reuse, R9, 0x3 ;  /* 0x0000000900097211 */ /* 0x040fe400078e18ff */
[C---:B------:R-:W-:Y:S02]  /*0580*/  LEA R11, R0.reuse, R11, 0x3 ;  /* 0x0000000b000b7211 */ /* 0x040fe400078e18ff */
[C---:B------:R-:W-:Y:S02]  /*0590*/  LEA R13, R0.reuse, R13, 0x3 ;  /* 0x0000000d000d7211 */ /* 0x040fe400078e18ff */
[C---:B------:R-:W-:Y:S02]  /*05a0*/  LEA R25, R0.reuse, R25, 0x3 ;  /* 0x0000001900197211 */ /* 0x040fe400078e18ff */
[----:B------:R-:W-:-:S02]  /*05b0*/  LEA R27, R0, R27, 0x3 ;  /* 0x0000001b001b7211 */ /* 0x000fc400078e18ff */
[----:B------:R-:W-:Y:S02]  /*05c0*/  LEA R29, R0, R29, 0x3 ;  /* 0x0000001d001d7211 */ /* 0x000fe400078e18ff */
[----:B------:R-:W-:Y:S01]  /*05d0*/  IADD3 R10, PT, PT, R10, 0x8, RZ ;  /* 0x000000080a0a7810 */ /* 0x000fe20007ffe0ff */
[----:B---3--:R-:W-:-:S05]  /*05e0*/  FFMA R12, R12, R17, R28 ;  /* 0x000000110c0c7223 */ /* 0x008fca000000001c */
[----:B------:R2:W-:Y:S01]  /*05f0*/  STG.E desc[UR8][R14.64], R12 ;  /* 0x0000000c0e007986 */ /* 0x0005e2000c101908 */
[----:B------:R-:W-:Y:S05]  /*0600*/  @P1 BRA `(.L_x_1) ;  /* 0xfffffffc00201947 */ /* 0x000fea000383ffff */
.L_x_0:
[----:B------:R-:W-:Y:S05]  /*0610*/  @!P0 EXIT ;  /* 0x000000000000894d */ /* 0x000fea0003800000 */
[----:B------:R-:W-:Y:S02]  /*0620*/  ISETP.GE.U32.AND P0, PT, R4, 0x4, PT ;  /* 0x000000040400780c */ /* 0x000fe40003f06070 */
[----:B------:R-:W-:-:S04]  /*0630*/  LOP3.LUT R18, R0, 0x3, RZ, 0xc0, !PT ;  /* 0x0000000300127812 */ /* 0x000fc800078ec0ff */
[----:B------:R-:W-:-:S07]  /*0640*/  ISETP.NE.AND P1, PT, R18, RZ, PT ;  /* 0x000000ff1200720c */ /* 0x000fce0003f25270 */
[----:B------:R-:W-:Y:S06]  /*0650*/  @!P0 BRA `(.L_x_2) ;  /* 0x0000000000748947 */ /* 0x000fec0003800000 */
[----:B------:R-:W1:Y:S01]  /*0660*/  LDC.64 R6, c[0x0][0x388] ;  /* 0x0000e200ff067b82 */ /* 0x000e620000000a00 */
[----:B------:R-:W-:Y:S01]  /*0670*/  IADD3 R13, PT, PT, R2, R5, RZ ;  /* 0x00000005020d7210 */ /* 0x000fe20007ffe0ff */
[----:B------:R-:W-:-:S06]  /*0680*/  IMAD R17, R5, R0, R3 ;  /* 0x0000000005117224 */ /* 0x000fcc00078e0203 */
[----:B------:R-:W3:Y:S01]  /*0690*/  LDC.64 R8, c[0x0][0x380] ;  /* 0x0000e000ff087b82 */ /* 0x000ee20000000a00 */
[----:B-1----:R-:W-:-:S06]  /*06a0*/  IMAD.WIDE.U32 R10, R17, 0x4, R6 ;  /* 0x00000004110a7825 */ /* 0x002fcc00078e0006 */
[----:B------:R-:W4:Y:S01]  /*06b0*/  LDG.E R10, desc[UR8][R10.64] ;  /* 0x000000080a0a7981 */ /* 0x000f22000c1e1900 */
[----:B---3--:R-:W-:-:S05]  /*06c0*/  IMAD.WIDE R8, R13, 0x4, R8 ;  /* 0x000000040d087825 */ /* 0x008fca00078e0208 */
[----:B------:R-:W4:Y:S01]  /*06d0*/  LDG.E R13, desc[UR8][R8.64] ;  /* 0x00000008080d7981 */ /* 0x000f22000c1e1900 */
[----:B------:R-:W-:Y:S01]  /*06e0*/  IADD3 R17, PT, PT, R17, R0, RZ ;  /* 0x0000000011117210 */ /* 0x000fe20007ffe0ff */
[----:B----4-:R-:W-:-:S04]  /*06f0*/  FFMA R19, R13, R10, R12 ;  /* 0x0000000a0d137223 */ /* 0x010fc8000000000c */
[C---:B--2---:R-:W-:Y:S01]  /*0700*/  IMAD.WIDE.U32 R12, R17.reuse, 0x4, R6 ;  /* 0x00000004110c7825 */ /* 0x044fe200078e0006 */
[----:B------:R1:W-:Y:S05]  /*0710*/  STG.E desc[UR8][R14.64], R19 ;  /* 0x000000130e007986 */ /* 0x0003ea000c101908 */
[----:B------:R-:W2:Y:S04]  /*0720*/  LDG.E R12, desc[UR8][R12.64] ;  /* 0x000000080c0c7981 */ /* 0x000ea8000c1e1900 */
[----:B------:R-:W2:Y:S01]  /*0730*/  LDG.E R4, desc[UR8][R8.64+0x4] ;  /* 0x0000040808047981 */ /* 0x000ea2000c1e1900 */
[----:B------:R-:W-:-:S05]  /*0740*/  IADD3 R23, PT, PT, R17, R0, RZ ;  /* 0x0000000011177210 */ /* 0x000fca0007ffe0ff */
[----:B------:R-:W-:-:S04]  /*0750*/  IMAD.WIDE.U32 R16, R23, 0x4, R6 ;  /* 0x0000000417107825 */ /* 0x000fc800078e0006 */
[----:B--2---:R-:W-:-:S05]  /*0760*/  FFMA R21, R4, R12, R19 ;  /* 0x0000000c04157223 */ /* 0x004fca0000000013 */
[----:B------:R1:W-:Y:S04]  /*0770*/  STG.E desc[UR8][R14.64], R21 ;  /* 0x000000150e007986 */ /* 0x0003e8000c101908 */
        /* <DEDUP_REMOVED lines=8> */
[----:B------:R-:W-:Y:S01]  /*0800*/  IADD3 R5, PT, PT, R5, 0x4, RZ ;  /* 0x0000000405057810 */ /* 0x000fe20007ffe0ff */
[----:B--2---:R-:W-:-:S05]  /*0810*/  FFMA R12, R12, R6, R11 ;  /* 0x000000060c0c7223 */ /* 0x004fca000000000b */
[----:B------:R1:W-:Y:S02]  /*0820*/  STG.E desc[UR8][R14.64], R12 ;  /* 0x0000000c0e007986 */ /* 0x0003e4000c101908 */
.L_x_2:
[----:B------:R-:W-:Y:S05]  /*0830*/  @!P1 EXIT ;  /* 0x000000000000994d */ /* 0x000fea0003800000 */
[----:B------:R-:W-:Y:S02]  /*0840*/  ISETP.NE.AND P0, PT, R18, 0x1, PT ;  /* 0x000000011200780c */ /* 0x000fe40003f05270 */
[----:B------:R-:W-:-:S04]  /*0850*/  LOP3.LUT R4, R0, 0x1, RZ, 0xc0, !PT ;  /* 0x0000000100047812 */ /* 0x000fc800078ec0ff */
[----:B------:R-:W-:-:S07]  /*0860*/  ISETP.NE.U32.AND P1, PT, R4, 0x1, PT ;  /* 0x000000010400780c */ /* 0x000fce0003f25070 */
        /* <DEDUP_REMOVED lines=9> */
[----:B------:R-:W-:-:S05]  /*0900*/  IADD3 R17, PT, PT, R17, R0, RZ ;  /* 0x0000000011117210 */ /* 0x000fca0007ffe0ff */
[----:B------:R-:W-:-:S04]  /*0910*/  IMAD.WIDE.U32 R6, R17, 0x4, R6 ;  /* 0x0000000411067825 */ /* 0x000fc800078e0006 */
[----:B----4-:R-:W-:-:S05]  /*0920*/  FFMA R13, R13, R10, R12 ;  /* 0x0000000a0d0d7223 */ /* 0x010fca000000000c */
[----:B------:R3:W-:Y:S04]  /*0930*/  STG.E desc[UR8][R14.64], R13 ;  /* 0x0000000d0e007986 */ /* 0x0007e8000c101908 */
[----:B--2---:R-:W2:Y:S04]  /*0940*/  LDG.E R12, desc[UR8][R8.64+0x4] ;  /* 0x00000408080c7981 */ /* 0x004ea8000c1e1900 */
[----:B------:R-:W2:Y:S01]  /*0950*/  LDG.E R6, desc[UR8][R6.64] ;  /* 0x0000000806067981 */ /* 0x000ea2000c1e1900 */
[----:B------:R-:W-:Y:S01]  /*0960*/  IADD3 R5, PT, PT, R5, 0x2, RZ ;  /* 0x0000000205057810 */ /* 0x000fe20007ffe0ff */
[----:B--2---:R-:W-:-:S05]  /*0970*/  FFMA R12, R12, R6, R13 ;  /* 0x000000060c0c7223 */ /* 0x004fca000000000d */
[----:B------:R3:W-:Y:S02]  /*0980*/  STG.E desc[UR8][R14.64], R12 ;  /* 0x0000000c0e007986 */ /* 0x0007e4000c101908 */
.L_x_3:
[----:B------:R-:W-:Y:S05]  /*0990*/  @P1 EXIT ;  /* 0x000000000000194d */ /* 0x000fea0003800000 */
[----:B------:R-:W4:Y:S01]  /*09a0*/  LDC.64 R6, c[0x0][0x380] ;  /* 0x0000e000ff067b82 */ /* 0x000f220000000a00 */
[----:B-1----:R-:W-:Y:S01]  /*09b0*/  IADD3 R11, PT, PT, R2, R5, RZ ;  /* 0x00000005020b7210 */ /* 0x002fe20007ffe0ff */
[----:B------:R-:W-:-:S06]  /*09c0*/  IMAD R5, R5, R0, R3 ;  /* 0x0000000005057224 */ /* 0x000fcc00078e0203 */
[----:B------:R-:W1:Y:S01]  /*09d0*/  LDC.64 R8, c[0x0][0x388] ;  /* 0x0000e200ff087b82 */ /* 0x000e620000000a00 */
[----:B----4-:R-:W-:-:S06]  /*09e0*/  IMAD.WIDE R2, R11, 0x4, R6 ;  /* 0x000000040b027825 */ /* 0x010fcc00078e0206 */
[----:B------:R-:W4:Y:S01]  /*09f0*/  LDG.E R3, desc[UR8][R2.64] ;  /* 0x0000000802037981 */ /* 0x000f22000c1e1900 */
[----:B-1----:R-:W-:-:S06]  /*0a00*/  IMAD.WIDE.U32 R4, R5, 0x4, R8 ;  /* 0x0000000405047825 */ /* 0x002fcc00078e0008 */
[----:B------:R-:W4:Y:S02]  /*0a10*/  LDG.E R4, desc[UR8][R4.64] ;  /* 0x0000000804047981 */ /* 0x000f24000c1e1900 */
[----:B----4-:R-:W-:-:S05]  /*0a20*/  FFMA R7, R3, R4, R12 ;  /* 0x0000000403077223 */ /* 0x010fca000000000c */
[----:B------:R-:W-:Y:S01]  /*0a30*/  STG.E desc[UR8][R14.64], R7 ;  /* 0x000000070e007986 */ /* 0x000fe2000c101908 */
[----:B------:R-:W-:Y:S05]  /*0a40*/  EXIT ;  /* 0x000000000000794d */ /* 0x000fea0003800000 */
.L_x_4:
[----:B------:R-:W-:-:S00]  /*0a50*/  BRA `(.L_x_4) ;  /* 0xfffffffc00fc7947 */ /* 0x000fc0000383ffff */
[----:B------:R-:W-:-:S00]  /*0a60*/  NOP ;  /* 0x0000000000007918 */ /* 0x000fc00000000000 */
        /* <DEDUP_REMOVED lines=9> */
.L_x_5:


//--------------------- .nv.shared.reserved.0     --------------------------
	.section	.nv.shared.reserved.0,"aw",@nobits
	.weak		__nv_reservedSMEM_offset_0_alias
	.size		__nv_reservedSMEM_offset_0_alias, 0, 64
	.other		__nv_reservedSMEM_offset_0_alias,@"STO_CUDA_RESERVED_SHARED STV_DEFAULT"
__nv_reservedSMEM_offset_0_alias:
	.zero		0
	.zero		64


//--------------------- .nv.constant0._Z12matMulKernelPfS_S_i --------------------------
	.section	.nv.constant0._Z12matMulKernelPfS_S_i,"a",@progbits
	.sectionflags	@""
	.align	4
.nv.constant0._Z12matMulKernelPfS_S_i:
	.zero		924


//--------------------- SYMBOLS --------------------------

	.type		.nv.reservedSmem.offset0,@object
	.size		.nv.reservedSmem.offset0,0x4
